//
// Generated by NVIDIA NVVM Compiler
//
// Compiler Build ID: CL-36424714
// Cuda compilation tools, release 13.0, V13.0.88
// Based on NVVM 20.0.0
//

.version 9.0
.target sm_100
.address_size 64

	// .globl	_Z11init_matrixPfiif

.visible .entry _Z11init_matrixPfiif(
	.param .u64 .ptr .align 1 _Z11init_matrixPfiif_param_0,
	.param .u32 _Z11init_matrixPfiif_param_1,
	.param .u32 _Z11init_matrixPfiif_param_2,
	.param .f32 _Z11init_matrixPfiif_param_3
)
{
	.reg .pred 	%p<3>;
	.reg .b32 	%r<13>;
	.reg .b32 	%f<2>;
	.reg .b64 	%rd<5>;

	ld.param.u64 	%rd2, [_Z11init_matrixPfiif_param_0];
	ld.param.u32 	%r7, [_Z11init_matrixPfiif_param_1];
	ld.param.u32 	%r8, [_Z11init_matrixPfiif_param_2];
	ld.param.f32 	%f1, [_Z11init_matrixPfiif_param_3];
	mov.u32 	%r9, %ctaid.x;
	mov.u32 	%r1, %ntid.x;
	mov.u32 	%r10, %tid.x;
	mad.lo.s32 	%r12, %r9, %r1, %r10;
	mul.lo.s32 	%r3, %r8, %r7;
	setp.ge.s32 	%p1, %r12, %r3;
	@%p1 bra 	$L__BB0_3;
	mov.u32 	%r11, %nctaid.x;
	mul.lo.s32 	%r4, %r11, %r1;
	cvta.to.global.u64 	%rd1, %rd2;
$L__BB0_2:
	mul.wide.s32 	%rd3, %r12, 4;
	add.s64 	%rd4, %rd1, %rd3;
	st.global.f32 	[%rd4], %f1;
	add.s32 	%r12, %r12, %r4;
	setp.lt.s32 	%p2, %r12, %r3;
	@%p2 bra 	$L__BB0_2;
$L__BB0_3:
	ret;

}
	// .globl	_Z17multiply_matricesPfS_S_iii
.visible .entry _Z17multiply_matricesPfS_S_iii(
	.param .u64 .ptr .align 1 _Z17multiply_matricesPfS_S_iii_param_0,
	.param .u64 .ptr .align 1 _Z17multiply_matricesPfS_S_iii_param_1,
	.param .u64 .ptr .align 1 _Z17multiply_matricesPfS_S_iii_param_2,
	.param .u32 _Z17multiply_matricesPfS_S_iii_param_3,
	.param .u32 _Z17multiply_matricesPfS_S_iii_param_4,
	.param .u32 _Z17multiply_matricesPfS_S_iii_param_5
)
{
	.reg .pred 	%p<13>;
	.reg .b32 	%r<41>;
	.reg .b32 	%f<68>;
	.reg .b64 	%rd<53>;

	ld.param.u64 	%rd7, [_Z17multiply_matricesPfS_S_iii_param_0];
	ld.param.u64 	%rd8, [_Z17multiply_matricesPfS_S_iii_param_1];
	ld.param.u64 	%rd6, [_Z17multiply_matricesPfS_S_iii_param_2];
	ld.param.u32 	%r20, [_Z17multiply_matricesPfS_S_iii_param_3];
	ld.param.u32 	%r18, [_Z17multiply_matricesPfS_S_iii_param_4];
	ld.param.u32 	%r19, [_Z17multiply_matricesPfS_S_iii_param_5];
	cvta.to.global.u64 	%rd1, %rd8;
	cvta.to.global.u64 	%rd2, %rd7;
	mov.u32 	%r21, %tid.y;
	mov.u32 	%r22, %ctaid.y;
	mov.u32 	%r23, %ntid.y;
	mad.lo.s32 	%r1, %r22, %r23, %r21;
	mov.u32 	%r24, %tid.x;
	mov.u32 	%r25, %ctaid.x;
	mov.u32 	%r26, %ntid.x;
	mad.lo.s32 	%r2, %r25, %r26, %r24;
	setp.ge.s32 	%p1, %r1, %r20;
	setp.ge.s32 	%p2, %r2, %r19;
	or.pred  	%p3, %p1, %p2;
	@%p3 bra 	$L__BB1_14;
	setp.lt.s32 	%p4, %r18, 1;
	mov.f32 	%f67, 0f00000000;
	@%p4 bra 	$L__BB1_13;
	mul.lo.s32 	%r3, %r18, %r1;
	and.b32  	%r4, %r18, 7;
	setp.lt.u32 	%p5, %r18, 8;
	mov.f32 	%f67, 0f00000000;
	mov.b32 	%r39, 0;
	@%p5 bra 	$L__BB1_5;
	and.b32  	%r39, %r18, 2147483640;
	neg.s32 	%r37, %r39;
	shl.b32 	%r7, %r19, 3;
	mul.wide.u32 	%rd9, %r3, 4;
	add.s64 	%rd10, %rd9, %rd2;
	add.s64 	%rd52, %rd10, 16;
	mov.f32 	%f67, 0f00000000;
	mul.wide.s32 	%rd13, %r19, 4;
	mov.u32 	%r36, %r2;
$L__BB1_4:
	.pragma "nounroll";
	ld.global.f32 	%f17, [%rd52+-16];
	mul.wide.s32 	%rd11, %r36, 4;
	add.s64 	%rd12, %rd1, %rd11;
	ld.global.f32 	%f18, [%rd12];
	fma.rn.f32 	%f19, %f17, %f18, %f67;
	ld.global.f32 	%f20, [%rd52+-12];
	add.s64 	%rd14, %rd12, %rd13;
	ld.global.f32 	%f21, [%rd14];
	fma.rn.f32 	%f22, %f20, %f21, %f19;
	ld.global.f32 	%f23, [%rd52+-8];
	add.s64 	%rd15, %rd14, %rd13;
	ld.global.f32 	%f24, [%rd15];
	fma.rn.f32 	%f25, %f23, %f24, %f22;
	ld.global.f32 	%f26, [%rd52+-4];
	add.s64 	%rd16, %rd15, %rd13;
	ld.global.f32 	%f27, [%rd16];
	fma.rn.f32 	%f28, %f26, %f27, %f25;
	ld.global.f32 	%f29, [%rd52];
	add.s64 	%rd17, %rd16, %rd13;
	ld.global.f32 	%f30, [%rd17];
	fma.rn.f32 	%f31, %f29, %f30, %f28;
	ld.global.f32 	%f32, [%rd52+4];
	add.s64 	%rd18, %rd17, %rd13;
	ld.global.f32 	%f33, [%rd18];
	fma.rn.f32 	%f34, %f32, %f33, %f31;
	ld.global.f32 	%f35, [%rd52+8];
	add.s64 	%rd19, %rd18, %rd13;
	ld.global.f32 	%f36, [%rd19];
	fma.rn.f32 	%f37, %f35, %f36, %f34;
	ld.global.f32 	%f38, [%rd52+12];
	add.s64 	%rd20, %rd19, %rd13;
	ld.global.f32 	%f39, [%rd20];
	fma.rn.f32 	%f67, %f38, %f39, %f37;
	add.s32 	%r37, %r37, 8;
	add.s32 	%r36, %r36, %r7;
	add.s64 	%rd52, %rd52, 32;
	setp.ne.s32 	%p6, %r37, 0;
	@%p6 bra 	$L__BB1_4;
$L__BB1_5:
	setp.eq.s32 	%p7, %r4, 0;
	@%p7 bra 	$L__BB1_13;
	and.b32  	%r13, %r18, 3;
	setp.lt.u32 	%p8, %r4, 4;
	@%p8 bra 	$L__BB1_8;
	add.s32 	%r28, %r39, %r3;
	mul.wide.u32 	%rd21, %r28, 4;
	add.s64 	%rd22, %rd2, %rd21;
	ld.global.f32 	%f41, [%rd22];
	mad.lo.s32 	%r29, %r39, %r19, %r2;
	mul.wide.s32 	%rd23, %r29, 4;
	add.s64 	%rd24, %rd1, %rd23;
	ld.global.f32 	%f42, [%rd24];
	fma.rn.f32 	%f43, %f41, %f42, %f67;
	cvt.u64.u32 	%rd25, %r3;
	cvt.u64.u32 	%rd26, %r39;
	add.s64 	%rd27, %rd26, %rd25;
	shl.b64 	%rd28, %rd27, 2;
	add.s64 	%rd29, %rd2, %rd28;
	ld.global.f32 	%f44, [%rd29+4];
	mul.wide.s32 	%rd30, %r19, 4;
	add.s64 	%rd31, %rd24, %rd30;
	ld.global.f32 	%f45, [%rd31];
	fma.rn.f32 	%f46, %f44, %f45, %f43;
	ld.global.f32 	%f47, [%rd29+8];
	add.s64 	%rd32, %rd31, %rd30;
	ld.global.f32 	%f48, [%rd32];
	fma.rn.f32 	%f49, %f47, %f48, %f46;
	ld.global.f32 	%f50, [%rd29+12];
	add.s64 	%rd33, %rd32, %rd30;
	ld.global.f32 	%f51, [%rd33];
	fma.rn.f32 	%f67, %f50, %f51, %f49;
	add.s32 	%r39, %r39, 4;
$L__BB1_8:
	setp.eq.s32 	%p9, %r13, 0;
	@%p9 bra 	$L__BB1_13;
	setp.eq.s32 	%p10, %r13, 1;
	@%p10 bra 	$L__BB1_11;
	add.s32 	%r30, %r39, %r3;
	mul.wide.u32 	%rd34, %r30, 4;
	add.s64 	%rd35, %rd2, %rd34;
	ld.global.f32 	%f53, [%rd35];
	mad.lo.s32 	%r31, %r39, %r19, %r2;
	mul.wide.s32 	%rd36, %r31, 4;
	add.s64 	%rd37, %rd1, %rd36;
	ld.global.f32 	%f54, [%rd37];
	fma.rn.f32 	%f55, %f53, %f54, %f67;
	cvt.u64.u32 	%rd38, %r3;
	cvt.u64.u32 	%rd39, %r39;
	add.s64 	%rd40, %rd39, %rd38;
	shl.b64 	%rd41, %rd40, 2;
	add.s64 	%rd42, %rd2, %rd41;
	ld.global.f32 	%f56, [%rd42+4];
	mul.wide.s32 	%rd43, %r19, 4;
	add.s64 	%rd44, %rd37, %rd43;
	ld.global.f32 	%f57, [%rd44];
	fma.rn.f32 	%f67, %f56, %f57, %f55;
	add.s32 	%r39, %r39, 2;
$L__BB1_11:
	and.b32  	%r32, %r18, 1;
	setp.eq.b32 	%p11, %r32, 1;
	not.pred 	%p12, %p11;
	@%p12 bra 	$L__BB1_13;
	add.s32 	%r33, %r39, %r3;
	mul.wide.u32 	%rd45, %r33, 4;
	add.s64 	%rd46, %rd2, %rd45;
	ld.global.f32 	%f58, [%rd46];
	mad.lo.s32 	%r34, %r39, %r19, %r2;
	mul.wide.s32 	%rd47, %r34, 4;
	add.s64 	%rd48, %rd1, %rd47;
	ld.global.f32 	%f59, [%rd48];
	fma.rn.f32 	%f67, %f58, %f59, %f67;
$L__BB1_13:
	mad.lo.s32 	%r35, %r19, %r1, %r2;
	cvta.to.global.u64 	%rd49, %rd6;
	mul.wide.s32 	%rd50, %r35, 4;
	add.s64 	%rd51, %rd49, %rd50;
	st.global.f32 	[%rd51], %f67;
$L__BB1_14:
	ret;

}


// ===== COMPILED SASS (sm_100) =====

	.target	sm_100

	.elftype	@"ET_EXEC"


//--------------------- .note.nv.tkinfo           --------------------------
	.section	.note.nv.tkinfo,"",@"SHT_NOTE"
	.sectionflags	@"SHF_NOTE_NV_TKINFO"
	.tkinfo
        /*0018*/ 	.word	0x00000002
        /*0030*/ 	.string	""
        /*0030*/ 	.string	"ptxas"
        /*0030*/ 	.string	"Cuda compilation tools, release 13.0, V13.0.88"
        /*0030*/ 	.string	"Build cuda_13.0.r13.0/compiler.36424714_0"
        /*0030*/ 	.string	"-arch sm_100 -m 64 "



//--------------------- .note.nv.cuinfo           --------------------------
	.section	.note.nv.cuinfo,"",@"SHT_NOTE"
	.sectionflags	@"SHF_NOTE_NV_CUINFO"
        /*0018*/ 	.short	0x0002
        /*001a*/ 	.short	0x0064
        /*001c*/ 	.short	0x0082
	.zero		2


//--------------------- .nv.info                  --------------------------
	.section	.nv.info,"",@"SHT_CUDA_INFO"
	.align	4


	//----- nvinfo : EIATTR_REGCOUNT
	.align		4
        /*0000*/ 	.byte	0x04, 0x2f
        /*0002*/ 	.short	(.L_1 - .L_0)
	.align		4
.L_0:
        /*0004*/ 	.word	index@(_Z11init_matrixPfiif)
        /*0008*/ 	.word	0x0000000c


	//----- nvinfo : EIATTR_FRAME_SIZE
	.align		4
.L_1:
        /*000c*/ 	.byte	0x04, 0x11
        /*000e*/ 	.short	(.L_3 - .L_2)
	.align		4
.L_2:
        /*0010*/ 	.word	index@(_Z11init_matrixPfiif)
        /*0014*/ 	.word	0x00000000


	//----- nvinfo : EIATTR_REGCOUNT
	.align		4
.L_3:
        /*0018*/ 	.byte	0x04, 0x2f
        /*001a*/ 	.short	(.L_5 - .L_4)
	.align		4
.L_4:
        /*001c*/ 	.word	index@(_Z17multiply_matricesPfS_S_iii)
        /*0020*/ 	.word	0x00000020


	//----- nvinfo : EIATTR_FRAME_SIZE
	.align		4
.L_5:
        /*0024*/ 	.byte	0x04, 0x11
        /*0026*/ 	.short	(.L_7 - .L_6)
	.align		4
.L_6:
        /*0028*/ 	.word	index@(_Z17multiply_matricesPfS_S_iii)
        /*002c*/ 	.word	0x00000000


	//----- nvinfo : EIATTR_MIN_STACK_SIZE
	.align		4
.L_7:
        /*0030*/ 	.byte	0x04, 0x12
        /*0032*/ 	.short	(.L_9 - .L_8)
	.align		4
.L_8:
        /*0034*/ 	.word	index@(_Z17multiply_matricesPfS_S_iii)
        /*0038*/ 	.word	0x00000000


	//----- nvinfo : EIATTR_MIN_STACK_SIZE
	.align		4
.L_9:
        /*003c*/ 	.byte	0x04, 0x12
        /*003e*/ 	.short	(.L_11 - .L_10)
	.align		4
.L_10:
        /*0040*/ 	.word	index@(_Z11init_matrixPfiif)
        /*0044*/ 	.word	0x00000000
.L_11:


//--------------------- .nv.compat                --------------------------
	.section	.nv.compat,"",@"SHT_CUDA_COMPAT_INFO"
	.align	4
        /*0000*/ 	.byte	0x02, 0x09, 0x00, 0x00, 0x02, 0x02, 0x01, 0x00, 0x02, 0x05, 0x05, 0x00, 0x03, 0x07, 0x01, 0x01
        /*0010*/ 	.byte	0x02, 0x03, 0x00, 0x00, 0x02, 0x06, 0x01, 0x00, 0x04, 0x0b, 0x08, 0x00, 0x09, 0x00, 0x00, 0x00
        /*0020*/ 	.byte	0x00, 0x00, 0x00, 0x00


//--------------------- .nv.info._Z17multiply_matricesPfS_S_iii --------------------------
	.section	.nv.info._Z17multiply_matricesPfS_S_iii,"",@"SHT_CUDA_INFO"
	.sectionflags	@""
	.align	4


	//----- nvinfo : EIATTR_CUDA_API_VERSION
	.align		4
        /*0000*/ 	.byte	0x04, 0x37
        /*0002*/ 	.short	(.L_13 - .L_12)
.L_12:
        /*0004*/ 	.word	0x00000082


	//----- nvinfo : EIATTR_KPARAM_INFO
	.align		4
.L_13:
        /*0008*/ 	.byte	0x04, 0x17
        /*000a*/ 	.short	(.L_15 - .L_14)
.L_14:
        /*000c*/ 	.word	0x00000000
        /*0010*/ 	.short	0x0005
        /*0012*/ 	.short	0x0020
        /*0014*/ 	.byte	0x00, 0xf0, 0x11, 0x00


	//----- nvinfo : EIATTR_KPARAM_INFO
	.align		4
.L_15:
        /*0018*/ 	.byte	0x04, 0x17
        /*001a*/ 	.short	(.L_17 - .L_16)
.L_16:
        /*001c*/ 	.word	0x00000000
        /*0020*/ 	.short	0x0004
        /*0022*/ 	.short	0x001c
        /*0024*/ 	.byte	0x00, 0xf0, 0x11, 0x00


	//----- nvinfo : EIATTR_KPARAM_INFO
	.align		4
.L_17:
        /*0028*/ 	.byte	0x04, 0x17
        /*002a*/ 	.short	(.L_19 - .L_18)
.L_18:
        /*002c*/ 	.word	0x00000000
        /*0030*/ 	.short	0x0003
        /*0032*/ 	.short	0x0018
        /*0034*/ 	.byte	0x00, 0xf0, 0x11, 0x00


	//----- nvinfo : EIATTR_KPARAM_INFO
	.align		4
.L_19:
        /*0038*/ 	.byte	0x04, 0x17
        /*003a*/ 	.short	(.L_21 - .L_20)
.L_20:
        /*003c*/ 	.word	0x00000000
        /*0040*/ 	.short	0x0002
        /*0042*/ 	.short	0x0010
        /*0044*/ 	.byte	0x00, 0xf5, 0x21, 0x00


	//----- nvinfo : EIATTR_KPARAM_INFO
	.align		4
.L_21:
        /*0048*/ 	.byte	0x04, 0x17
        /*004a*/ 	.short	(.L_23 - .L_22)
.L_22:
        /*004c*/ 	.word	0x00000000
        /*0050*/ 	.short	0x0001
        /*0052*/ 	.short	0x0008
        /*0054*/ 	.byte	0x00, 0xf5, 0x21, 0x00


	//----- nvinfo : EIATTR_KPARAM_INFO
	.align		4
.L_23:
        /*0058*/ 	.byte	0x04, 0x17
        /*005a*/ 	.short	(.L_25 - .L_24)
.L_24:
        /*005c*/ 	.word	0x00000000
        /*0060*/ 	.short	0x0000
        /*0062*/ 	.short	0x0000
        /*0064*/ 	.byte	0x00, 0xf5, 0x21, 0x00


	//----- nvinfo : EIATTR_SPARSE_MMA_MASK
	.align		4
.L_25:
        /*0068*/ 	.byte	0x03, 0x50
        /*006a*/ 	.short	0x0000


	//----- nvinfo : EIATTR_MAXREG_COUNT
	.align		4
        /*006c*/ 	.byte	0x03, 0x1b
        /*006e*/ 	.short	0x00ff


	//----- nvinfo : EIATTR_MERCURY_ISA_VERSION
	.align		4
        /*0070*/ 	.byte	0x03, 0x5f
        /*0072*/ 	.short	0x0101


	//----- nvinfo : EIATTR_VRC_CTA_INIT_COUNT
	.align		4
        /*0074*/ 	.byte	0x02, 0x4a
	.zero		1
	.zero		1


	//----- nvinfo : EIATTR_EXIT_INSTR_OFFSETS
	.align		4
        /*0078*/ 	.byte	0x04, 0x1c
        /*007a*/ 	.short	(.L_27 - .L_26)


	//   ....[0]....
.L_26:
        /*007c*/ 	.word	0x000000d0


	//   ....[1]....
        /*0080*/ 	.word	0x000008f0


	//----- nvinfo : EIATTR_CBANK_PARAM_SIZE
	.align		4
.L_27:
        /*0084*/ 	.byte	0x03, 0x19
        /*0086*/ 	.short	0x0024


	//----- nvinfo : EIATTR_PARAM_CBANK
	.align		4
        /*0088*/ 	.byte	0x04, 0x0a
        /*008a*/ 	.short	(.L_29 - .L_28)
	.align		4
.L_28:
        /*008c*/ 	.word	index@(.nv.constant0._Z17multiply_matricesPfS_S_iii)
        /*0090*/ 	.short	0x0380
        /*0092*/ 	.short	0x0024


	//----- nvinfo : EIATTR_SW_WAR
	.align		4
.L_29:
        /*0094*/ 	.byte	0x04, 0x36
        /*0096*/ 	.short	(.L_31 - .L_30)
.L_30:
        /*0098*/ 	.word	0x00000008
.L_31:


//--------------------- .nv.info._Z11init_matrixPfiif --------------------------
	.section	.nv.info._Z11init_matrixPfiif,"",@"SHT_CUDA_INFO"
	.sectionflags	@""
	.align	4


	//----- nvinfo : EIATTR_CUDA_API_VERSION
	.align		4
        /*0000*/ 	.byte	0x04, 0x37
        /*0002*/ 	.short	(.L_33 - .L_32)
.L_32:
        /*0004*/ 	.word	0x00000082


	//----- nvinfo : EIATTR_KPARAM_INFO
	.align		4
.L_33:
        /*0008*/ 	.byte	0x04, 0x17
        /*000a*/ 	.short	(.L_35 - .L_34)
.L_34:
        /*000c*/ 	.word	0x00000000
        /*0010*/ 	.short	0x0003
        /*0012*/ 	.short	0x0010
        /*0014*/ 	.byte	0x00, 0xf0, 0x11, 0x00


	//----- nvinfo : EIATTR_KPARAM_INFO
	.align		4
.L_35:
        /*0018*/ 	.byte	0x04, 0x17
        /*001a*/ 	.short	(.L_37 - .L_36)
.L_36:
        /*001c*/ 	.word	0x00000000
        /*0020*/ 	.short	0x0002
        /*0022*/ 	.short	0x000c
        /*0024*/ 	.byte	0x00, 0xf0, 0x11, 0x00


	//----- nvinfo : EIATTR_KPARAM_INFO
	.align		4
.L_37:
        /*0028*/ 	.byte	0x04, 0x17
        /*002a*/ 	.short	(.L_39 - .L_38)
.L_38:
        /*002c*/ 	.word	0x00000000
        /*0030*/ 	.short	0x0001
        /*0032*/ 	.short	0x0008
        /*0034*/ 	.byte	0x00, 0xf0, 0x11, 0x00


	//----- nvinfo : EIATTR_KPARAM_INFO
	.align		4
.L_39:
        /*0038*/ 	.byte	0x04, 0x17
        /*003a*/ 	.short	(.L_41 - .L_40)
.L_40:
        /*003c*/ 	.word	0x00000000
        /*0040*/ 	.short	0x0000
        /*0042*/ 	.short	0x0000
        /*0044*/ 	.byte	0x00, 0xf5, 0x21, 0x00


	//----- nvinfo : EIATTR_SPARSE_MMA_MASK
	.align		4
.L_41:
        /*0048*/ 	.byte	0x03, 0x50
        /*004a*/ 	.short	0x0000


	//----- nvinfo : EIATTR_MAXREG_COUNT
	.align		4
        /*004c*/ 	.byte	0x03, 0x1b
        /*004e*/ 	.short	0x00ff


	//----- nvinfo : EIATTR_MERCURY_ISA_VERSION
	.align		4
        /*0050*/ 	.byte	0x03, 0x5f
        /*0052*/ 	.short	0x0101


	//----- nvinfo : EIATTR_VRC_CTA_INIT_COUNT
	.align		4
        /*0054*/ 	.byte	0x02, 0x4a
	.zero		1
	.zero		1


	//----- nvinfo : EIATTR_EXIT_INSTR_OFFSETS
	.align		4
        /*0058*/ 	.byte	0x04, 0x1c
        /*005a*/ 	.short	(.L_43 - .L_42)


	//   ....[0]....
.L_42:
        /*005c*/ 	.word	0x00000080


	//   ....[1]....
        /*0060*/ 	.word	0x00000130


	//----- nvinfo : EIATTR_CRS_STACK_SIZE
	.align		4
.L_43:
        /*0064*/ 	.byte	0x04, 0x1e
        /*0066*/ 	.short	(.L_45 - .L_44)
.L_44:
        /*0068*/ 	.word	0x00000000


	//----- nvinfo : EIATTR_CBANK_PARAM_SIZE
	.align		4
.L_45:
        /*006c*/ 	.byte	0x03, 0x19
        /*006e*/ 	.short	0x0014


	//----- nvinfo : EIATTR_PARAM_CBANK
	.align		4
        /*0070*/ 	.byte	0x04, 0x0a
        /*0072*/ 	.short	(.L_47 - .L_46)
	.align		4
.L_46:
        /*0074*/ 	.word	index@(.nv.constant0._Z11init_matrixPfiif)
        /*0078*/ 	.short	0x0380
        /*007a*/ 	.short	0x0014


	//----- nvinfo : EIATTR_SW_WAR
	.align		4
.L_47:
        /*007c*/ 	.byte	0x04, 0x36
        /*007e*/ 	.short	(.L_49 - .L_48)
.L_48:
        /*0080*/ 	.word	0x00000008
.L_49:


//--------------------- .nv.callgraph             --------------------------
	.section	.nv.callgraph,"",@"SHT_CUDA_CALLGRAPH"
	.align	4
	.sectionentsize	8
	.align		4
        /*0000*/ 	.word	0x00000000
	.align		4
        /*0004*/ 	.word	0xffffffff
	.align		4
        /*0008*/ 	.word	0x00000000
	.align		4
        /*000c*/ 	.word	0xfffffffe
	.align		4
        /*0010*/ 	.word	0x00000000
	.align		4
        /*0014*/ 	.word	0xfffffffd
	.align		4
        /*0018*/ 	.word	0x00000000
	.align		4
        /*001c*/ 	.word	0xfffffffc


//--------------------- .text._Z17multiply_matricesPfS_S_iii --------------------------
	.section	.text._Z17multiply_matricesPfS_S_iii,"ax",@progbits
	.align	128
        .global         _Z17multiply_matricesPfS_S_iii
        .type           _Z17multiply_matricesPfS_S_iii,@function
        .size           _Z17multiply_matricesPfS_S_iii,(.L_x_7 - _Z17multiply_matricesPfS_S_iii)
        .other          _Z17multiply_matricesPfS_S_iii,@"STO_CUDA_ENTRY STV_DEFAULT"
_Z17multiply_matricesPfS_S_iii:
.text._Z17multiply_matricesPfS_S_iii:
[----:B------:R-:W-:Y:S01]  /*0000*/  LDC R1, c[0x0][0x37c] ;  /* 0x0000df00ff017b82 */ /* 0x000fe20000000800 */
[----:B------:R-:W0:Y:S07]  /*0010*/  S2R R0, SR_TID.X ;  /* 0x0000000000007919 */ /* 0x000e2e0000002100 */
[----:B------:R-:W1:Y:S01]  /*0020*/  LDC R3, c[0x0][0x364] ;  /* 0x0000d900ff037b82 */ /* 0x000e620000000800 */
[----:B------:R-:W2:Y:S01]  /*0030*/  LDCU UR6, c[0x0][0x398] ;  /* 0x00007300ff0677ac */ /* 0x000ea20008000800 */
[----:B------:R-:W1:Y:S06]  /*0040*/  S2R R16, SR_TID.Y ;  /* 0x0000000000107919 */ /* 0x000e6c0000002200 */
[----:B------:R-:W0:Y:S08]  /*0050*/  S2UR UR5, SR_CTAID.X ;  /* 0x00000000000579c3 */ /* 0x000e300000002500 */
[----:B------:R-:W0:Y:S08]  /*0060*/  LDC R5, c[0x0][0x360] ;  /* 0x0000d800ff057b82 */ /* 0x000e300000000800 */
[----:B------:R-:W1:Y:S08]  /*0070*/  S2UR UR4, SR_CTAID.Y ;  /* 0x00000000000479c3 */ /* 0x000e700000002600 */
[----:B------:R-:W3:Y:S01]  /*0080*/  LDC R17, c[0x0][0x3a0] ;  /* 0x0000e800ff117b82 */ /* 0x000ee20000000800 */
[----:B0-----:R-:W-:-:S02]  /*0090*/  IMAD R0, R5, UR5, R0 ;  /* 0x0000000505007c24 */ /* 0x001fc4000f8e0200 */
[----:B-1----:R-:W-:-:S03]  /*00a0*/  IMAD R16, R3, UR4, R16 ;  /* 0x0000000403107c24 */ /* 0x002fc6000f8e0210 */
[----:B---3--:R-:W-:-:S04]  /*00b0*/  ISETP.GE.AND P0, PT, R0, R17, PT ;  /* 0x000000110000720c */ /* 0x008fc80003f06270 */
[----:B--2---:R-:W-:-:S13]  /*00c0*/  ISETP.GE.OR P0, PT, R16, UR6, P0 ;  /* 0x0000000610007c0c */ /* 0x004fda0008706670 */
[----:B------:R-:W-:Y:S05]  /*00d0*/  @P0 EXIT ;  /* 0x000000000000094d */ /* 0x000fea0003800000 */
[----:B------:R-:W0:Y:S01]  /*00e0*/  LDC R19, c[0x0][0x39c] ;  /* 0x0000e700ff137b82 */ /* 0x000e220000000800 */
[----:B------:R-:W1:Y:S01]  /*00f0*/  LDCU.64 UR4, c[0x0][0x358] ;  /* 0x00006b00ff0477ac */ /* 0x000e620008000a00 */
[----:B------:R-:W-:Y:S01]  /*0100*/  HFMA2 R24, -RZ, RZ, 0, 0 ;  /* 0x00000000ff187431 */ /* 0x000fe200000001ff */
[----:B0-----:R-:W-:-:S13]  /*0110*/  ISETP.GE.AND P0, PT, R19, 0x1, PT ;  /* 0x000000011300780c */ /* 0x001fda0003f06270 */
[----:B-1----:R-:W-:Y:S05]  /*0120*/  @!P0 BRA `(.L_x_0) ;  /* 0x0000000400e08947 */ /* 0x002fea0003800000 */
[C---:B------:R-:W-:Y:S01]  /*0130*/  ISETP.GE.U32.AND P1, PT, R19.reuse, 0x8, PT ;  /* 0x000000081300780c */ /* 0x040fe20003f26070 */
[----:B------:R-:W-:Y:S01]  /*0140*/  IMAD R20, R16, R19, RZ ;  /* 0x0000001310147224 */ /* 0x000fe200078e02ff */
[----:B------:R-:W-:Y:S02]  /*0150*/  LOP3.LUT R27, R19, 0x7, RZ, 0xc0, !PT ;  /* 0x00000007131b7812 */ /* 0x000fe400078ec0ff */
[----:B------:R-:W-:Y:S02]  /*0160*/  MOV R24, RZ ;  /* 0x000000ff00187202 */ /* 0x000fe40000000f00 */
[----:B------:R-:W-:Y:S02]  /*0170*/  ISETP.NE.AND P0, PT, R27, RZ, PT ;  /* 0x000000ff1b00720c */ /* 0x000fe40003f05270 */
[----:B------:R-:W-:-:S05]  /*0180*/  MOV R21, RZ ;  /* 0x000000ff00157202 */ /* 0x000fca0000000f00 */
[----:B------:R-:W-:Y:S06]  /*0190*/  @!P1 BRA `(.L_x_1) ;  /* 0x0000000000c49947 */ /* 0x000fec0003800000 */
[----:B------:R-:W0:Y:S01]  /*01a0*/  LDC.64 R2, c[0x0][0x380] ;  /* 0x0000e000ff027b82 */ /* 0x000e220000000a00 */
[----:B------:R-:W-:Y:S02]  /*01b0*/  LOP3.LUT R21, R19, 0x7ffffff8, RZ, 0xc0, !PT ;  /* 0x7ffffff813157812 */ /* 0x000fe400078ec0ff */
[----:B------:R-:W-:Y:S02]  /*01c0*/  MOV R24, RZ ;  /* 0x000000ff00187202 */ /* 0x000fe40000000f00 */
[----:B------:R-:W-:Y:S02]  /*01d0*/  MOV R18, R0 ;  /* 0x0000000000127202 */ /* 0x000fe40000000f00 */
[----:B------:R-:W-:Y:S01]  /*01e0*/  IADD3 R22, PT, PT, -R21, RZ, RZ ;  /* 0x000000ff15167210 */ /* 0x000fe20007ffe1ff */
[----:B0-----:R-:W-:-:S03]  /*01f0*/  IMAD.WIDE.U32 R2, R20, 0x4, R2 ;  /* 0x0000000414027825 */ /* 0x001fc600078e0002 */
[----:B------:R-:W-:-:S04]  /*0200*/  IADD3 R4, P1, PT, R2, 0x10, RZ ;  /* 0x0000001002047810 */ /* 0x000fc80007f3e0ff */
[----:B------:R-:W-:-:S09]  /*0210*/  IADD3.X R5, PT, PT, RZ, R3, RZ, P1, !PT ;  /* 0x00000003ff057210 */ /* 0x000fd20000ffe4ff */
.L_x_2:
[----:B------:R-:W0:Y:S01]  /*0220*/  LDC.64 R14, c[0x0][0x388] ;  /* 0x0000e200ff0e7b82 */ /* 0x000e220000000a00 */
[----:B------:R-:W-:Y:S02]  /*0230*/  MOV R2, R4 ;  /* 0x0000000400027202 */ /* 0x000fe40000000f00 */
[----:B------:R-:W-:-:S05]  /*0240*/  MOV R3, R5 ;  /* 0x0000000500037202 */ /* 0x000fca0000000f00 */
[----:B------:R-:W2:Y:S04]  /*0250*/  LDG.E R25, desc[UR4][R2.64+-0x10] ;  /* 0xfffff00402197981 */ /* 0x000ea8000c1e1900 */
[----:B------:R-:W3:Y:S04]  /*0260*/  LDG.E R23, desc[UR4][R2.64+-0xc] ;  /* 0xfffff40402177981 */ /* 0x000ee8000c1e1900 */
[----:B------:R-:W4:Y:S04]  /*0270*/  LDG.E R29, desc[UR4][R2.64+-0x8] ;  /* 0xfffff804021d7981 */ /* 0x000f28000c1e1900 */
[----:B------:R-:W5:Y:S01]  /*0280*/  LDG.E R28, desc[UR4][R2.64+-0x4] ;  /* 0xfffffc04021c7981 */ /* 0x000f62000c1e1900 */
[----:B0-----:R-:W-:-:S05]  /*0290*/  IMAD.WIDE R14, R18, 0x4, R14 ;  /* 0x00000004120e7825 */ /* 0x001fca00078e020e */
[----:B------:R0:W2:Y:S01]  /*02a0*/  LDG.E R26, desc[UR4][R14.64] ;  /* 0x000000040e1a7981 */ /* 0x0000a2000c1e1900 */
[----:B------:R-:W-:-:S04]  /*02b0*/  IMAD.WIDE R12, R17, 0x4, R14 ;  /* 0x00000004110c7825 */ /* 0x000fc800078e020e */
[C---:B------:R-:W-:Y:S02]  /*02c0*/  IMAD.WIDE R4, R17.reuse, 0x4, R12 ;  /* 0x0000000411047825 */ /* 0x040fe400078e020c */
[----:B------:R-:W3:Y:S02]  /*02d0*/  LDG.E R12, desc[UR4][R12.64] ;  /* 0x000000040c0c7981 */ /* 0x000ee4000c1e1900 */
[C---:B------:R-:W-:Y:S02]  /*02e0*/  IMAD.WIDE R8, R17.reuse, 0x4, R4 ;  /* 0x0000000411087825 */ /* 0x040fe400078e0204 */
[----:B------:R-:W4:Y:S02]  /*02f0*/  LDG.E R4, desc[UR4][R4.64] ;  /* 0x0000000404047981 */ /* 0x000f24000c1e1900 */
[C---:B------:R-:W-:Y:S02]  /*0300*/  IMAD.WIDE R6, R17.reuse, 0x4, R8 ;  /* 0x0000000411067825 */ /* 0x040fe400078e0208 */
[----:B------:R-:W5:Y:S02]  /*0310*/  LDG.E R8, desc[UR4][R8.64] ;  /* 0x0000000408087981 */ /* 0x000f64000c1e1900 */
[----:B------:R-:W-:-:S02]  /*0320*/  IMAD.WIDE R10, R17, 0x4, R6 ;  /* 0x00000004110a7825 */ /* 0x000fc400078e0206 */
[----:B------:R-:W5:Y:S04]  /*0330*/  LDG.E R5, desc[UR4][R2.64] ;  /* 0x0000000402057981 */ /* 0x000f68000c1e1900 */
[----:B------:R-:W5:Y:S01]  /*0340*/  LDG.E R6, desc[UR4][R6.64] ;  /* 0x0000000406067981 */ /* 0x000f62000c1e1900 */
[----:B0-----:R-:W-:-:S03]  /*0350*/  IMAD.WIDE R14, R17, 0x4, R10 ;  /* 0x00000004110e7825 */ /* 0x001fc600078e020a */
[----:B------:R-:W5:Y:S04]  /*0360*/  LDG.E R10, desc[UR4][R10.64] ;  /* 0x000000040a0a7981 */ /* 0x000f68000c1e1900 */
[----:B------:R-:W5:Y:S04]  /*0370*/  LDG.E R13, desc[UR4][R14.64] ;  /* 0x000000040e0d7981 */ /* 0x000f68000c1e1900 */
[----:B------:R-:W5:Y:S04]  /*0380*/  LDG.E R7, desc[UR4][R2.64+0x4] ;  /* 0x0000040402077981 */ /* 0x000f68000c1e1900 */
[----:B------:R-:W5:Y:S01]  /*0390*/  LDG.E R9, desc[UR4][R2.64+0xc] ;  /* 0x00000c0402097981 */ /* 0x000f62000c1e1900 */
[----:B--2---:R-:W-:Y:S01]  /*03a0*/  FFMA R26, R25, R26, R24 ;  /* 0x0000001a191a7223 */ /* 0x004fe20000000018 */
[----:B------:R-:W-:-:S02]  /*03b0*/  IMAD.WIDE R24, R17, 0x4, R14 ;  /* 0x0000000411187825 */ /* 0x000fc400078e020e */
[----:B------:R-:W2:Y:S04]  /*03c0*/  LDG.E R14, desc[UR4][R2.64+0x8] ;  /* 0x00000804020e7981 */ /* 0x000ea8000c1e1900 */
[----:B------:R-:W2:Y:S01]  /*03d0*/  LDG.E R24, desc[UR4][R24.64] ;  /* 0x0000000418187981 */ /* 0x000ea2000c1e1900 */
[----:B---3--:R-:W-:Y:S01]  /*03e0*/  FFMA R12, R23, R12, R26 ;  /* 0x0000000c170c7223 */ /* 0x008fe2000000001a */
[----:B------:R-:W-:-:S03]  /*03f0*/  IADD3 R22, PT, PT, R22, 0x8, RZ ;  /* 0x0000000816167810 */ /* 0x000fc60007ffe0ff */
[----:B----4-:R-:W-:Y:S01]  /*0400*/  FFMA R29, R29, R4, R12 ;  /* 0x000000041d1d7223 */ /* 0x010fe2000000000c */
[----:B------:R-:W-:-:S03]  /*0410*/  ISETP.NE.AND P1, PT, R22, RZ, PT ;  /* 0x000000ff1600720c */ /* 0x000fc60003f25270 */
[----:B-----5:R-:W-:Y:S01]  /*0420*/  FFMA R8, R28, R8, R29 ;  /* 0x000000081c087223 */ /* 0x020fe2000000001d */
[----:B------:R-:W-:-:S03]  /*0430*/  IADD3 R4, P2, PT, R2, 0x20, RZ ;  /* 0x0000002002047810 */ /* 0x000fc60007f5e0ff */
[----:B------:R-:W-:Y:S01]  /*0440*/  FFMA R6, R5, R6, R8 ;  /* 0x0000000605067223 */ /* 0x000fe20000000008 */
[----:B------:R-:W-:Y:S02]  /*0450*/  IADD3.X R5, PT, PT, RZ, R3, RZ, P2, !PT ;  /* 0x00000003ff057210 */ /* 0x000fe400017fe4ff */
[----:B------:R-:W-:Y:S01]  /*0460*/  LEA R18, R17, R18, 0x3 ;  /* 0x0000001211127211 */ /* 0x000fe200078e18ff */
[----:B------:R-:W-:-:S04]  /*0470*/  FFMA R7, R7, R10, R6 ;  /* 0x0000000a07077223 */ /* 0x000fc80000000006 */
[----:B--2---:R-:W-:-:S04]  /*0480*/  FFMA R14, R14, R13, R7 ;  /* 0x0000000d0e0e7223 */ /* 0x004fc80000000007 */
[----:B------:R-:W-:Y:S01]  /*0490*/  FFMA R24, R9, R24, R14 ;  /* 0x0000001809187223 */ /* 0x000fe2000000000e */
[----:B------:R-:W-:Y:S06]  /*04a0*/  @P1 BRA `(.L_x_2) ;  /* 0xfffffffc005c1947 */ /* 0x000fec000383ffff */
.L_x_1:
[----:B------:R-:W-:Y:S05]  /*04b0*/  @!P0 BRA `(.L_x_0) ;  /* 0x0000000000fc8947 */ /* 0x000fea0003800000 */
[----:B------:R-:W-:Y:S02]  /*04c0*/  ISETP.GE.U32.AND P1, PT, R27, 0x4, PT ;  /* 0x000000041b00780c */ /* 0x000fe40003f26070 */
[----:B------:R-:W-:-:S04]  /*04d0*/  LOP3.LUT R14, R19, 0x3, RZ, 0xc0, !PT ;  /* 0x00000003130e7812 */ /* 0x000fc800078ec0ff */
[----:B------:R-:W-:-:S07]  /*04e0*/  ISETP.NE.AND P0, PT, R14, RZ, PT ;  /* 0x000000ff0e00720c */ /* 0x000fce0003f05270 */
[----:B------:R-:W-:Y:S06]  /*04f0*/  @!P1 BRA `(.L_x_3) ;  /* 0x00000000006c9947 */ /* 0x000fec0003800000 */
[----:B------:R-:W0:Y:S01]  /*0500*/  LDC.64 R4, c[0x0][0x388] ;  /* 0x0000e200ff047b82 */ /* 0x000e220000000a00 */
[----:B------:R-:W1:Y:S01]  /*0510*/  LDCU.64 UR6, c[0x0][0x380] ;  /* 0x00007000ff0677ac */ /* 0x000e620008000a00 */
[----:B------:R-:W-:Y:S01]  /*0520*/  IMAD R7, R21, R17, R0 ;  /* 0x0000001115077224 */ /* 0x000fe200078e0200 */
[CC--:B------:R-:W-:Y:S02]  /*0530*/  IADD3 R3, PT, PT, R20.reuse, R21.reuse, RZ ;  /* 0x0000001514037210 */ /* 0x0c0fe40007ffe0ff */
[----:B------:R-:W-:-:S03]  /*0540*/  IADD3 R8, P1, PT, R20, R21, RZ ;  /* 0x0000001514087210 */ /* 0x000fc60007f3e0ff */
[----:B------:R-:W2:Y:S01]  /*0550*/  LDC.64 R12, c[0x0][0x380] ;  /* 0x0000e000ff0c7b82 */ /* 0x000ea20000000a00 */
[----:B0-----:R-:W-:-:S04]  /*0560*/  IMAD.WIDE R4, R7, 0x4, R4 ;  /* 0x0000000407047825 */ /* 0x001fc800078e0204 */
[----:B------:R-:W-:Y:S02]  /*0570*/  IMAD.WIDE R6, R17, 0x4, R4 ;  /* 0x0000000411067825 */ /* 0x000fe400078e0204 */
[----:B------:R-:W3:Y:S02]  /*0580*/  LDG.E R4, desc[UR4][R4.64] ;  /* 0x0000000404047981 */ /* 0x000ee4000c1e1900 */
[----:B--2---:R-:W-:Y:S01]  /*0590*/  IMAD.WIDE.U32 R12, R3, 0x4, R12 ;  /* 0x00000004030c7825 */ /* 0x004fe200078e000c */
[----:B------:R-:W-:Y:S02]  /*05a0*/  IADD3.X R3, PT, PT, RZ, RZ, RZ, P1, !PT ;  /* 0x000000ffff037210 */ /* 0x000fe40000ffe4ff */
[----:B-1----:R-:W-:-:S03]  /*05b0*/  LEA R2, P1, R8, UR6, 0x2 ;  /* 0x0000000608027c11 */ /* 0x002fc6000f8210ff */
[----:B------:R-:W3:Y:S01]  /*05c0*/  LDG.E R13, desc[UR4][R12.64] ;  /* 0x000000040c0d7981 */ /* 0x000ee2000c1e1900 */
[----:B------:R-:W-:Y:S01]  /*05d0*/  LEA.HI.X R3, R8, UR7, R3, 0x2, P1 ;  /* 0x0000000708037c11 */ /* 0x000fe200088f1403 */
[C---:B------:R-:W-:Y:S02]  /*05e0*/  IMAD.WIDE R8, R17.reuse, 0x4, R6 ;  /* 0x0000000411087825 */ /* 0x040fe400078e0206 */
[----:B------:R-:W2:Y:S04]  /*05f0*/  LDG.E R6, desc[UR4][R6.64] ;  /* 0x0000000406067981 */ /* 0x000ea8000c1e1900 */
[----:B------:R-:W2:Y:S01]  /*0600*/  LDG.E R15, desc[UR4][R2.64+0x4] ;  /* 0x00000404020f7981 */ /* 0x000ea2000c1e1900 */
[----:B------:R-:W-:-:S03]  /*0610*/  IMAD.WIDE R10, R17, 0x4, R8 ;  /* 0x00000004110a7825 */ /* 0x000fc600078e0208 */
[----:B------:R-:W4:Y:S04]  /*0620*/  LDG.E R22, desc[UR4][R8.64] ;  /* 0x0000000408167981 */ /* 0x000f28000c1e1900 */
[----:B------:R-:W4:Y:S04]  /*0630*/  LDG.E R18, desc[UR4][R2.64+0x8] ;  /* 0x0000080402127981 */ /* 0x000f28000c1e1900 */
[----:B------:R-:W5:Y:S04]  /*0640*/  LDG.E R26, desc[UR4][R2.64+0xc] ;  /* 0x00000c04021a7981 */ /* 0x000f68000c1e1900 */
[----:B------:R-:W5:Y:S01]  /*0650*/  LDG.E R10, desc[UR4][R10.64] ;  /* 0x000000040a0a7981 */ /* 0x000f62000c1e1900 */
[----:B------:R-:W-:Y:S01]  /*0660*/  IADD3 R21, PT, PT, R21, 0x4, RZ ;  /* 0x0000000415157810 */ /* 0x000fe20007ffe0ff */
[----:B---3--:R-:W-:-:S04]  /*0670*/  FFMA R24, R13, R4, R24 ;  /* 0x000000040d187223 */ /* 0x008fc80000000018 */
[----:B--2---:R-:W-:-:S04]  /*0680*/  FFMA R15, R15, R6, R24 ;  /* 0x000000060f0f7223 */ /* 0x004fc80000000018 */
[----:B----4-:R-:W-:-:S04]  /*0690*/  FFMA R15, R18, R22, R15 ;  /* 0x00000016120f7223 */ /* 0x010fc8000000000f */
[----:B-----5:R-:W-:-:S07]  /*06a0*/  FFMA R24, R26, R10, R15 ;  /* 0x0000000a1a187223 */ /* 0x020fce000000000f */
.L_x_3:
[----:B------:R-:W-:Y:S05]  /*06b0*/  @!P0 BRA `(.L_x_0) ;  /* 0x00000000007c8947 */ /* 0x000fea0003800000 */
[----:B------:R-:W-:Y:S01]  /*06c0*/  ISETP.NE.AND P1, PT, R14, 0x1, PT ;  /* 0x000000010e00780c */ /* 0x000fe20003f25270 */
[----:B------:R-:W0:Y:S01]  /*06d0*/  LDC.64 R10, c[0x0][0x380] ;  /* 0x0000e000ff0a7b82 */ /* 0x000e220000000a00 */
[----:B------:R-:W-:-:S04]  /*06e0*/  LOP3.LUT R19, R19, 0x1, RZ, 0xc0, !PT ;  /* 0x0000000113137812 */ /* 0x000fc800078ec0ff */
[----:B------:R-:W-:-:S03]  /*06f0*/  ISETP.NE.U32.AND P0, PT, R19, 0x1, PT ;  /* 0x000000011300780c */ /* 0x000fc60003f05070 */
[----:B------:R-:W1:Y:S04]  /*0700*/  LDC.64 R8, c[0x0][0x388] ;  /* 0x0000e200ff087b82 */ /* 0x000e680000000a00 */
[CC--:B------:R-:W-:Y:S02]  /*0710*/  @P1 IADD3 R13, PT, PT, R20.reuse, R21.reuse, RZ ;  /* 0x00000015140d1210 */ /* 0x0c0fe40007ffe0ff */
[----:B------:R-:W-:Y:S02]  /*0720*/  @P1 IADD3 R12, P2, PT, R20, R21, RZ ;  /* 0x00000015140c1210 */ /* 0x000fe40007f5e0ff */
[----:B------:R-:W2:Y:S02]  /*0730*/  @P1 LDC.64 R2, c[0x0][0x380] ;  /* 0x0000e000ff021b82 */ /* 0x000ea40000000a00 */
[----:B------:R-:W-:-:S06]  /*0740*/  @P1 IADD3.X R14, PT, PT, RZ, RZ, RZ, P2, !PT ;  /* 0x000000ffff0e1210 */ /* 0x000fcc00017fe4ff */
[----:B------:R-:W3:Y:S01]  /*0750*/  LDC.64 R4, c[0x0][0x380] ;  /* 0x0000e000ff047b82 */ /* 0x000ee20000000a00 */
[----:B0-----:R-:W-:-:S04]  /*0760*/  @P1 IMAD.WIDE.U32 R10, R13, 0x4, R10 ;  /* 0x000000040d0a1825 */ /* 0x001fc800078e000a */
[C---:B------:R-:W-:Y:S01]  /*0770*/  @P1 IMAD R13, R21.reuse, R17, R0 ;  /* 0x00000011150d1224 */ /* 0x040fe200078e0200 */
[----:B------:R-:W-:Y:S01]  /*0780*/  @P1 IADD3 R21, PT, PT, R21, 0x2, RZ ;  /* 0x0000000215151810 */ /* 0x000fe20007ffe0ff */
[----:B------:R-:W4:Y:S01]  /*0790*/  @P1 LDG.E R11, desc[UR4][R10.64] ;  /* 0x000000040a0b1981 */ /* 0x000f22000c1e1900 */
[----:B------:R-:W0:Y:S01]  /*07a0*/  LDC.64 R6, c[0x0][0x388] ;  /* 0x0000e200ff067b82 */ /* 0x000e220000000a00 */
[----:B-1----:R-:W-:Y:S01]  /*07b0*/  @P1 IMAD.WIDE R8, R13, 0x4, R8 ;  /* 0x000000040d081825 */ /* 0x002fe200078e0208 */
[----:B------:R-:W-:Y:S02]  /*07c0*/  @!P0 IADD3 R15, PT, PT, R20, R21, RZ ;  /* 0x00000015140f8210 */ /* 0x000fe40007ffe0ff */
[----:B--2---:R-:W-:Y:S01]  /*07d0*/  @P1 LEA R2, P2, R12, R2, 0x2 ;  /* 0x000000020c021211 */ /* 0x004fe200078410ff */
[----:B------:R-:W-:-:S03]  /*07e0*/  @!P0 IMAD R21, R21, R17, R0 ;  /* 0x0000001115158224 */ /* 0x000fc600078e0200 */
[----:B------:R-:W-:Y:S01]  /*07f0*/  @P1 LEA.HI.X R3, R12, R3, R14, 0x2, P2 ;  /* 0x000000030c031211 */ /* 0x000fe200010f140e */
[----:B------:R-:W-:Y:S01]  /*0800*/  @P1 IMAD.WIDE R12, R17, 0x4, R8 ;  /* 0x00000004110c1825 */ /* 0x000fe200078e0208 */
[----:B------:R-:W4:Y:S03]  /*0810*/  @P1 LDG.E R14, desc[UR4][R8.64] ;  /* 0x00000004080e1981 */ /* 0x000f26000c1e1900 */
[----:B---3--:R-:W-:Y:S01]  /*0820*/  @!P0 IMAD.WIDE.U32 R4, R15, 0x4, R4 ;  /* 0x000000040f048825 */ /* 0x008fe200078e0004 */
[----:B------:R-:W2:Y:S04]  /*0830*/  @P1 LDG.E R2, desc[UR4][R2.64+0x4] ;  /* 0x0000040402021981 */ /* 0x000ea8000c1e1900 */
[----:B------:R-:W2:Y:S01]  /*0840*/  @P1 LDG.E R12, desc[UR4][R12.64] ;  /* 0x000000040c0c1981 */ /* 0x000ea2000c1e1900 */
[----:B0-----:R-:W-:-:S03]  /*0850*/  @!P0 IMAD.WIDE R6, R21, 0x4, R6 ;  /* 0x0000000415068825 */ /* 0x001fc600078e0206 */
[----:B------:R-:W3:Y:S04]  /*0860*/  @!P0 LDG.E R5, desc[UR4][R4.64] ;  /* 0x0000000404058981 */ /* 0x000ee8000c1e1900 */
[----:B------:R-:W3:Y:S01]  /*0870*/  @!P0 LDG.E R6, desc[UR4][R6.64] ;  /* 0x0000000406068981 */ /* 0x000ee2000c1e1900 */
[----:B----4-:R-:W-:-:S04]  /*0880*/  @P1 FFMA R11, R11, R14, R24 ;  /* 0x0000000e0b0b1223 */ /* 0x010fc80000000018 */
[----:B--2---:R-:W-:-:S04]  /*0890*/  @P1 FFMA R24, R2, R12, R11 ;  /* 0x0000000c02181223 */ /* 0x004fc8000000000b */
[----:B---3--:R-:W-:-:S07]  /*08a0*/  @!P0 FFMA R24, R5, R6, R24 ;  /* 0x0000000605188223 */ /* 0x008fce0000000018 */
.L_x_0:
[----:B------:R-:W0:Y:S01]  /*08b0*/  LDC.64 R2, c[0x0][0x390] ;  /* 0x0000e400ff027b82 */ /* 0x000e220000000a00 */
[----:B------:R-:W-:-:S04]  /*08c0*/  IMAD R17, R16, R17, R0 ;  /* 0x0000001110117224 */ /* 0x000fc800078e0200 */
[----:B0-----:R-:W-:-:S05]  /*08d0*/  IMAD.WIDE R2, R17, 0x4, R2 ;  /* 0x0000000411027825 */ /* 0x001fca00078e0202 */
[----:B------:R-:W-:Y:S01]  /*08e0*/  STG.E desc[UR4][R2.64], R24 ;  /* 0x0000001802007986 */ /* 0x000fe2000c101904 */
[----:B------:R-:W-:Y:S05]  /*08f0*/  EXIT ;  /* 0x000000000000794d */ /* 0x000fea0003800000 */
.L_x_4:
[----:B------:R-:W-:-:S00]  /*0900*/  BRA `(.L_x_4) ;  /* 0xfffffffc00fc7947 */ /* 0x000fc0000383ffff */
[----:B------:R-:W-:-:S00]  /*0910*/  NOP ;  /* 0x0000000000007918 */ /* 0x000fc00000000000 */
        /* <DEDUP_REMOVED lines=14> */
.L_x_7:


//--------------------- .text._Z11init_matrixPfiif --------------------------
	.section	.text._Z11init_matrixPfiif,"ax",@progbits
	.align	128
        .global         _Z11init_matrixPfiif
        .type           _Z11init_matrixPfiif,@function
        .size           _Z11init_matrixPfiif,(.L_x_8 - _Z11init_matrixPfiif)
        .other          _Z11init_matrixPfiif,@"STO_CUDA_ENTRY STV_DEFAULT"
_Z11init_matrixPfiif:
.text._Z11init_matrixPfiif:
[----:B------:R-:W-:Y:S01]  /*0000*/  LDC R1, c[0x0][0x37c] ;  /* 0x0000df00ff017b82 */ /* 0x000fe20000000800 */
[----:B------:R-:W0:Y:S07]  /*0010*/  S2R R0, SR_TID.X ;  /* 0x0000000000007919 */ /* 0x000e2e0000002100 */
[----:B------:R-:W0:Y:S01]  /*0020*/  S2UR UR6, SR_CTAID.X ;  /* 0x00000000000679c3 */ /* 0x000e220000002500 */
[----:B------:R-:W1:Y:S07]  /*0030*/  LDCU.64 UR4, c[0x0][0x388] ;  /* 0x00007100ff0477ac */ /* 0x000e6e0008000a00 */
[----:B------:R-:W0:Y:S01]  /*0040*/  LDC R7, c[0x0][0x360] ;  /* 0x0000d800ff077b82 */ /* 0x000e220000000800 */
[----:B-1----:R-:W-:Y:S01]  /*0050*/  UIMAD UR4, UR5, UR4, URZ ;  /* 0x00000004050472a4 */ /* 0x002fe2000f8e02ff */
[----:B0-----:R-:W-:-:S05]  /*0060*/  IMAD R0, R7, UR6, R0 ;  /* 0x0000000607007c24 */ /* 0x001fca000f8e0200 */
[----:B------:R-:W-:-:S13]  /*0070*/  ISETP.GE.AND P0, PT, R0, UR4, PT ;  /* 0x0000000400007c0c */ /* 0x000fda000bf06270 */
[----:B------:R-:W-:Y:S05]  /*0080*/  @P0 EXIT ;  /* 0x000000000000094d */ /* 0x000fea0003800000 */
[----:B------:R-:W0:Y:S01]  /*0090*/  LDC R9, c[0x0][0x390] ;  /* 0x0000e400ff097b82 */ /* 0x000e220000000800 */
[----:B------:R-:W1:Y:S01]  /*00a0*/  LDCU UR5, c[0x0][0x370] ;  /* 0x00006e00ff0577ac */ /* 0x000e620008000800 */
[----:B------:R-:W2:Y:S06]  /*00b0*/  LDCU.64 UR6, c[0x0][0x358] ;  /* 0x00006b00ff0677ac */ /* 0x000eac0008000a00 */
[----:B------:R-:W3:Y:S01]  /*00c0*/  LDC.64 R4, c[0x0][0x380] ;  /* 0x0000e000ff047b82 */ /* 0x000ee20000000a00 */
[----:B-1----:R-:W-:-:S07]  /*00d0*/  IMAD R7, R7, UR5, RZ ;  /* 0x0000000507077c24 */ /* 0x002fce000f8e02ff */
.L_x_5:
[----:B---3--:R-:W-:Y:S01]  /*00e0*/  IMAD.WIDE R2, R0, 0x4, R4 ;  /* 0x0000000400027825 */ /* 0x008fe200078e0204 */
[----:B------:R-:W-:-:S04]  /*00f0*/  IADD3 R0, PT, PT, R7, R0, RZ ;  /* 0x0000000007007210 */ /* 0x000fc80007ffe0ff */
[----:B0-2---:R1:W-:Y:S01]  /*0100*/  STG.E desc[UR6][R2.64], R9 ;  /* 0x0000000902007986 */ /* 0x0053e2000c101906 */
[----:B------:R-:W-:-:S13]  /*0110*/  ISETP.GE.AND P0, PT, R0, UR4, PT ;  /* 0x0000000400007c0c */ /* 0x000fda000bf06270 */
[----:B-1----:R-:W-:Y:S05]  /*0120*/  @!P0 BRA `(.L_x_5) ;  /* 0xfffffffc00ec8947 */ /* 0x002fea000383ffff */
[----:B------:R-:W-:Y:S05]  /*0130*/  EXIT ;  /* 0x000000000000794d */ /* 0x000fea0003800000 */
.L_x_6:
        /* <DEDUP_REMOVED lines=12> */
.L_x_8:


//--------------------- .nv.shared.reserved.0     --------------------------
	.section	.nv.shared.reserved.0,"aw",@nobits
	.weak		__nv_reservedSMEM_offset_0_alias
	.size		__nv_reservedSMEM_offset_0_alias, 0, 64
	.other		__nv_reservedSMEM_offset_0_alias,@"STO_CUDA_RESERVED_SHARED STV_DEFAULT"
__nv_reservedSMEM_offset_0_alias:
	.zero		0
	.zero		64


//--------------------- .nv.constant0._Z17multiply_matricesPfS_S_iii --------------------------
	.section	.nv.constant0._Z17multiply_matricesPfS_S_iii,"a",@progbits
	.sectionflags	@""
	.align	4
.nv.constant0._Z17multiply_matricesPfS_S_iii:
	.zero		932


//--------------------- .nv.constant0._Z11init_matrixPfiif --------------------------
	.section	.nv.constant0._Z11init_matrixPfiif,"a",@progbits
	.sectionflags	@""
	.align	4
.nv.constant0._Z11init_matrixPfiif:
	.zero		916


//--------------------- SYMBOLS --------------------------

	.type		.nv.reservedSmem.offset0,@object
	.size		.nv.reservedSmem.offset0,0x4
